//
// Generated by NVIDIA NVVM Compiler
//
// Compiler Build ID: CL-36424714
// Cuda compilation tools, release 13.0, V13.0.88
// Based on NVVM 20.0.0
//

.version 9.0
.target sm_100
.address_size 64

	// .globl	_Z10add_matrixPiS_S_i

.visible .entry _Z10add_matrixPiS_S_i(
	.param .u64 .ptr .align 1 _Z10add_matrixPiS_S_i_param_0,
	.param .u64 .ptr .align 1 _Z10add_matrixPiS_S_i_param_1,
	.param .u64 .ptr .align 1 _Z10add_matrixPiS_S_i_param_2,
	.param .u32 _Z10add_matrixPiS_S_i_param_3
)
{
	.reg .pred 	%p<2>;
	.reg .b32 	%r<17>;
	.reg .b64 	%rd<11>;

	ld.param.u64 	%rd1, [_Z10add_matrixPiS_S_i_param_0];
	ld.param.u64 	%rd2, [_Z10add_matrixPiS_S_i_param_1];
	ld.param.u64 	%rd3, [_Z10add_matrixPiS_S_i_param_2];
	ld.param.u32 	%r4, [_Z10add_matrixPiS_S_i_param_3];
	mov.u32 	%r5, %ctaid.x;
	mov.u32 	%r6, %ntid.x;
	mov.u32 	%r7, %tid.x;
	mad.lo.s32 	%r1, %r5, %r6, %r7;
	mov.u32 	%r8, %ctaid.y;
	mov.u32 	%r9, %ntid.y;
	mov.u32 	%r10, %tid.y;
	mad.lo.s32 	%r11, %r8, %r9, %r10;
	max.s32 	%r12, %r1, %r11;
	setp.ge.s32 	%p1, %r12, %r4;
	@%p1 bra 	$L__BB0_2;
	cvta.to.global.u64 	%rd4, %rd2;
	cvta.to.global.u64 	%rd5, %rd3;
	cvta.to.global.u64 	%rd6, %rd1;
	mad.lo.s32 	%r13, %r4, %r1, %r11;
	mul.wide.s32 	%rd7, %r13, 4;
	add.s64 	%rd8, %rd4, %rd7;
	ld.global.u32 	%r14, [%rd8];
	add.s64 	%rd9, %rd5, %rd7;
	ld.global.u32 	%r15, [%rd9];
	add.s32 	%r16, %r15, %r14;
	add.s64 	%rd10, %rd6, %rd7;
	st.global.u32 	[%rd10], %r16;
$L__BB0_2:
	ret;

}


// ===== COMPILED SASS (sm_100) =====

	.target	sm_100

	.elftype	@"ET_EXEC"


//--------------------- .note.nv.tkinfo           --------------------------
	.section	.note.nv.tkinfo,"",@"SHT_NOTE"
	.sectionflags	@"SHF_NOTE_NV_TKINFO"
	.tkinfo
        /*0018*/ 	.word	0x00000002
        /*0030*/ 	.string	""
        /*0030*/ 	.string	"ptxas"
        /*0030*/ 	.string	"Cuda compilation tools, release 13.0, V13.0.88"
        /*0030*/ 	.string	"Build cuda_13.0.r13.0/compiler.36424714_0"
        /*0030*/ 	.string	"-arch sm_100 -m 64 "



//--------------------- .note.nv.cuinfo           --------------------------
	.section	.note.nv.cuinfo,"",@"SHT_NOTE"
	.sectionflags	@"SHF_NOTE_NV_CUINFO"
        /*0018*/ 	.short	0x0002
        /*001a*/ 	.short	0x0064
        /*001c*/ 	.short	0x0082
	.zero		2


//--------------------- .nv.info                  --------------------------
	.section	.nv.info,"",@"SHT_CUDA_INFO"
	.align	4


	//----- nvinfo : EIATTR_REGCOUNT
	.align		4
        /*0000*/ 	.byte	0x04, 0x2f
        /*0002*/ 	.short	(.L_1 - .L_0)
	.align		4
.L_0:
        /*0004*/ 	.word	index@(_Z10add_matrixPiS_S_i)
        /*0008*/ 	.word	0x0000000c


	//----- nvinfo : EIATTR_FRAME_SIZE
	.align		4
.L_1:
        /*000c*/ 	.byte	0x04, 0x11
        /*000e*/ 	.short	(.L_3 - .L_2)
	.align		4
.L_2:
        /*0010*/ 	.word	index@(_Z10add_matrixPiS_S_i)
        /*0014*/ 	.word	0x00000000


	//----- nvinfo : EIATTR_MIN_STACK_SIZE
	.align		4
.L_3:
        /*0018*/ 	.byte	0x04, 0x12
        /*001a*/ 	.short	(.L_5 - .L_4)
	.align		4
.L_4:
        /*001c*/ 	.word	index@(_Z10add_matrixPiS_S_i)
        /*0020*/ 	.word	0x00000000
.L_5:


//--------------------- .nv.compat                --------------------------
	.section	.nv.compat,"",@"SHT_CUDA_COMPAT_INFO"
	.align	4
        /*0000*/ 	.byte	0x02, 0x09, 0x00, 0x00, 0x02, 0x02, 0x01, 0x00, 0x02, 0x05, 0x05, 0x00, 0x03, 0x07, 0x01, 0x01
        /*0010*/ 	.byte	0x02, 0x03, 0x00, 0x00, 0x02, 0x06, 0x01, 0x00, 0x04, 0x0b, 0x08, 0x00, 0x09, 0x00, 0x00, 0x00
        /*0020*/ 	.byte	0x00, 0x00, 0x00, 0x00


//--------------------- .nv.info._Z10add_matrixPiS_S_i --------------------------
	.section	.nv.info._Z10add_matrixPiS_S_i,"",@"SHT_CUDA_INFO"
	.sectionflags	@""
	.align	4


	//----- nvinfo : EIATTR_CUDA_API_VERSION
	.align		4
        /*0000*/ 	.byte	0x04, 0x37
        /*0002*/ 	.short	(.L_7 - .L_6)
.L_6:
        /*0004*/ 	.word	0x00000082


	//----- nvinfo : EIATTR_KPARAM_INFO
	.align		4
.L_7:
        /*0008*/ 	.byte	0x04, 0x17
        /*000a*/ 	.short	(.L_9 - .L_8)
.L_8:
        /*000c*/ 	.word	0x00000000
        /*0010*/ 	.short	0x0003
        /*0012*/ 	.short	0x0018
        /*0014*/ 	.byte	0x00, 0xf0, 0x11, 0x00


	//----- nvinfo : EIATTR_KPARAM_INFO
	.align		4
.L_9:
        /*0018*/ 	.byte	0x04, 0x17
        /*001a*/ 	.short	(.L_11 - .L_10)
.L_10:
        /*001c*/ 	.word	0x00000000
        /*0020*/ 	.short	0x0002
        /*0022*/ 	.short	0x0010
        /*0024*/ 	.byte	0x00, 0xf5, 0x21, 0x00


	//----- nvinfo : EIATTR_KPARAM_INFO
	.align		4
.L_11:
        /*0028*/ 	.byte	0x04, 0x17
        /*002a*/ 	.short	(.L_13 - .L_12)
.L_12:
        /*002c*/ 	.word	0x00000000
        /*0030*/ 	.short	0x0001
        /*0032*/ 	.short	0x0008
        /*0034*/ 	.byte	0x00, 0xf5, 0x21, 0x00


	//----- nvinfo : EIATTR_KPARAM_INFO
	.align		4
.L_13:
        /*0038*/ 	.byte	0x04, 0x17
        /*003a*/ 	.short	(.L_15 - .L_14)
.L_14:
        /*003c*/ 	.word	0x00000000
        /*0040*/ 	.short	0x0000
        /*0042*/ 	.short	0x0000
        /*0044*/ 	.byte	0x00, 0xf5, 0x21, 0x00


	//----- nvinfo : EIATTR_SPARSE_MMA_MASK
	.align		4
.L_15:
        /*0048*/ 	.byte	0x03, 0x50
        /*004a*/ 	.short	0x0000


	//----- nvinfo : EIATTR_MAXREG_COUNT
	.align		4
        /*004c*/ 	.byte	0x03, 0x1b
        /*004e*/ 	.short	0x00ff


	//----- nvinfo : EIATTR_MERCURY_ISA_VERSION
	.align		4
        /*0050*/ 	.byte	0x03, 0x5f
        /*0052*/ 	.short	0x0101


	//----- nvinfo : EIATTR_VRC_CTA_INIT_COUNT
	.align		4
        /*0054*/ 	.byte	0x02, 0x4a
	.zero		1
	.zero		1


	//----- nvinfo : EIATTR_EXIT_INSTR_OFFSETS
	.align		4
        /*0058*/ 	.byte	0x04, 0x1c
        /*005a*/ 	.short	(.L_17 - .L_16)


	//   ....[0]....
.L_16:
        /*005c*/ 	.word	0x000000c0


	//   ....[1]....
        /*0060*/ 	.word	0x00000190


	//----- nvinfo : EIATTR_CBANK_PARAM_SIZE
	.align		4
.L_17:
        /*0064*/ 	.byte	0x03, 0x19
        /*0066*/ 	.short	0x001c


	//----- nvinfo : EIATTR_PARAM_CBANK
	.align		4
        /*0068*/ 	.byte	0x04, 0x0a
        /*006a*/ 	.short	(.L_19 - .L_18)
	.align		4
.L_18:
        /*006c*/ 	.word	index@(.nv.constant0._Z10add_matrixPiS_S_i)
        /*0070*/ 	.short	0x0380
        /*0072*/ 	.short	0x001c


	//----- nvinfo : EIATTR_SW_WAR
	.align		4
.L_19:
        /*0074*/ 	.byte	0x04, 0x36
        /*0076*/ 	.short	(.L_21 - .L_20)
.L_20:
        /*0078*/ 	.word	0x00000008
.L_21:


//--------------------- .nv.callgraph             --------------------------
	.section	.nv.callgraph,"",@"SHT_CUDA_CALLGRAPH"
	.align	4
	.sectionentsize	8
	.align		4
        /*0000*/ 	.word	0x00000000
	.align		4
        /*0004*/ 	.word	0xffffffff
	.align		4
        /*0008*/ 	.word	0x00000000
	.align		4
        /*000c*/ 	.word	0xfffffffe
	.align		4
        /*0010*/ 	.word	0x00000000
	.align		4
        /*0014*/ 	.word	0xfffffffd
	.align		4
        /*0018*/ 	.word	0x00000000
	.align		4
        /*001c*/ 	.word	0xfffffffc


//--------------------- .text._Z10add_matrixPiS_S_i --------------------------
	.section	.text._Z10add_matrixPiS_S_i,"ax",@progbits
	.align	128
        .global         _Z10add_matrixPiS_S_i
        .type           _Z10add_matrixPiS_S_i,@function
        .size           _Z10add_matrixPiS_S_i,(.L_x_1 - _Z10add_matrixPiS_S_i)
        .other          _Z10add_matrixPiS_S_i,@"STO_CUDA_ENTRY STV_DEFAULT"
_Z10add_matrixPiS_S_i:
.text._Z10add_matrixPiS_S_i:
[----:B------:R-:W-:Y:S01]  /*0000*/  LDC R1, c[0x0][0x37c] ;  /* 0x0000df00ff017b82 */ /* 0x000fe20000000800 */
[----:B------:R-:W0:Y:S07]  /*0010*/  S2R R3, SR_TID.X ;  /* 0x0000000000037919 */ /* 0x000e2e0000002100 */
[----:B------:R-:W0:Y:S01]  /*0020*/  LDC R0, c[0x0][0x360] ;  /* 0x0000d800ff007b82 */ /* 0x000e220000000800 */
[----:B------:R-:W1:Y:S01]  /*0030*/  LDCU UR6, c[0x0][0x398] ;  /* 0x00007300ff0677ac */ /* 0x000e620008000800 */
[----:B------:R-:W2:Y:S06]  /*0040*/  S2R R2, SR_TID.Y ;  /* 0x0000000000027919 */ /* 0x000eac0000002200 */
[----:B------:R-:W0:Y:S08]  /*0050*/  S2UR UR4, SR_CTAID.X ;  /* 0x00000000000479c3 */ /* 0x000e300000002500 */
[----:B------:R-:W2:Y:S08]  /*0060*/  S2UR UR5, SR_CTAID.Y ;  /* 0x00000000000579c3 */ /* 0x000eb00000002600 */
[----:B------:R-:W2:Y:S01]  /*0070*/  LDC R7, c[0x0][0x364] ;  /* 0x0000d900ff077b82 */ /* 0x000ea20000000800 */
[----:B0-----:R-:W-:-:S02]  /*0080*/  IMAD R0, R0, UR4, R3 ;  /* 0x0000000400007c24 */ /* 0x001fc4000f8e0203 */
[----:B--2---:R-:W-:-:S05]  /*0090*/  IMAD R7, R7, UR5, R2 ;  /* 0x0000000507077c24 */ /* 0x004fca000f8e0202 */
[----:B------:R-:W-:-:S04]  /*00a0*/  VIMNMX R2, PT, PT, R0, R7, !PT ;  /* 0x0000000700027248 */ /* 0x000fc80007fe0100 */
[----:B-1----:R-:W-:-:S13]  /*00b0*/  ISETP.GE.AND P0, PT, R2, UR6, PT ;  /* 0x0000000602007c0c */ /* 0x002fda000bf06270 */
[----:B------:R-:W-:Y:S05]  /*00c0*/  @P0 EXIT ;  /* 0x000000000000094d */ /* 0x000fea0003800000 */
[----:B------:R-:W0:Y:S01]  /*00d0*/  LDC.64 R2, c[0x0][0x388] ;  /* 0x0000e200ff027b82 */ /* 0x000e220000000a00 */
[----:B------:R-:W1:Y:S01]  /*00e0*/  LDCU.64 UR4, c[0x0][0x358] ;  /* 0x00006b00ff0477ac */ /* 0x000e620008000a00 */
[----:B------:R-:W-:-:S06]  /*00f0*/  IMAD R9, R0, UR6, R7 ;  /* 0x0000000600097c24 */ /* 0x000fcc000f8e0207 */
[----:B------:R-:W2:Y:S08]  /*0100*/  LDC.64 R4, c[0x0][0x390] ;  /* 0x0000e400ff047b82 */ /* 0x000eb00000000a00 */
[----:B------:R-:W3:Y:S01]  /*0110*/  LDC.64 R6, c[0x0][0x380] ;  /* 0x0000e000ff067b82 */ /* 0x000ee20000000a00 */
[----:B0-----:R-:W-:-:S06]  /*0120*/  IMAD.WIDE R2, R9, 0x4, R2 ;  /* 0x0000000409027825 */ /* 0x001fcc00078e0202 */
[----:B-1----:R-:W4:Y:S01]  /*0130*/  LDG.E R2, desc[UR4][R2.64] ;  /* 0x0000000402027981 */ /* 0x002f22000c1e1900 */
[----:B--2---:R-:W-:-:S06]  /*0140*/  IMAD.WIDE R4, R9, 0x4, R4 ;  /* 0x0000000409047825 */ /* 0x004fcc00078e0204 */
[----:B------:R-:W4:Y:S01]  /*0150*/  LDG.E R5, desc[UR4][R4.64] ;  /* 0x0000000404057981 */ /* 0x000f22000c1e1900 */
[----:B---3--:R-:W-:Y:S01]  /*0160*/  IMAD.WIDE R6, R9, 0x4, R6 ;  /* 0x0000000409067825 */ /* 0x008fe200078e0206 */
[----:B----4-:R-:W-:-:S05]  /*0170*/  IADD3 R9, PT, PT, R2, R5, RZ ;  /* 0x0000000502097210 */ /* 0x010fca0007ffe0ff */
[----:B------:R-:W-:Y:S01]  /*0180*/  STG.E desc[UR4][R6.64], R9 ;  /* 0x0000000906007986 */ /* 0x000fe2000c101904 */
[----:B------:R-:W-:Y:S05]  /*0190*/  EXIT ;  /* 0x000000000000794d */ /* 0x000fea0003800000 */
.L_x_0:
[----:B------:R-:W-:-:S00]  /*01a0*/  BRA `(.L_x_0) ;  /* 0xfffffffc00fc7947 */ /* 0x000fc0000383ffff */
[----:B------:R-:W-:-:S00]  /*01b0*/  NOP ;  /* 0x0000000000007918 */ /* 0x000fc00000000000 */
        /* <DEDUP_REMOVED lines=12> */
.L_x_1:


//--------------------- .nv.shared.reserved.0     --------------------------
	.section	.nv.shared.reserved.0,"aw",@nobits
	.weak		__nv_reservedSMEM_offset_0_alias
	.size		__nv_reservedSMEM_offset_0_alias, 0, 64
	.other		__nv_reservedSMEM_offset_0_alias,@"STO_CUDA_RESERVED_SHARED STV_DEFAULT"
__nv_reservedSMEM_offset_0_alias:
	.zero		0
	.zero		64


//--------------------- .nv.constant0._Z10add_matrixPiS_S_i --------------------------
	.section	.nv.constant0._Z10add_matrixPiS_S_i,"a",@progbits
	.sectionflags	@""
	.align	4
.nv.constant0._Z10add_matrixPiS_S_i:
	.zero		924


//--------------------- SYMBOLS --------------------------

	.type		.nv.reservedSmem.offset0,@object
	.size		.nv.reservedSmem.offset0,0x4
